//
// Generated by NVIDIA NVVM Compiler
//
// Compiler Build ID: CL-36424714
// Cuda compilation tools, release 13.0, V13.0.88
// Based on NVVM 20.0.0
//

.version 9.0
.target sm_100
.address_size 64

	// .globl	_Z11doubleWriteiPd

.visible .entry _Z11doubleWriteiPd(
	.param .u32 _Z11doubleWriteiPd_param_0,
	.param .u64 .ptr .align 1 _Z11doubleWriteiPd_param_1
)
{
	.reg .b32 	%r<2>;
	.reg .b64 	%rd<3>;
	.reg .b64 	%fd<2>;

	ld.param.u64 	%rd1, [_Z11doubleWriteiPd_param_1];
	cvta.to.global.u64 	%rd2, %rd1;
	mov.u32 	%r1, %tid.x;
	cvt.rn.f64.u32 	%fd1, %r1;
	st.global.f64 	[%rd2], %fd1;
	ret;

}


// ===== COMPILED SASS (sm_100) =====

	.target	sm_100

	.elftype	@"ET_EXEC"


//--------------------- .note.nv.tkinfo           --------------------------
	.section	.note.nv.tkinfo,"",@"SHT_NOTE"
	.sectionflags	@"SHF_NOTE_NV_TKINFO"
	.tkinfo
        /*0018*/ 	.word	0x00000002
        /*0030*/ 	.string	""
        /*0030*/ 	.string	"ptxas"
        /*0030*/ 	.string	"Cuda compilation tools, release 13.0, V13.0.88"
        /*0030*/ 	.string	"Build cuda_13.0.r13.0/compiler.36424714_0"
        /*0030*/ 	.string	"-arch sm_100 -m 64 "



//--------------------- .note.nv.cuinfo           --------------------------
	.section	.note.nv.cuinfo,"",@"SHT_NOTE"
	.sectionflags	@"SHF_NOTE_NV_CUINFO"
        /*0018*/ 	.short	0x0002
        /*001a*/ 	.short	0x0064
        /*001c*/ 	.short	0x0082
	.zero		2


//--------------------- .nv.info                  --------------------------
	.section	.nv.info,"",@"SHT_CUDA_INFO"
	.align	4


	//----- nvinfo : EIATTR_REGCOUNT
	.align		4
        /*0000*/ 	.byte	0x04, 0x2f
        /*0002*/ 	.short	(.L_1 - .L_0)
	.align		4
.L_0:
        /*0004*/ 	.word	index@(_Z11doubleWriteiPd)
        /*0008*/ 	.word	0x00000008


	//----- nvinfo : EIATTR_FRAME_SIZE
	.align		4
.L_1:
        /*000c*/ 	.byte	0x04, 0x11
        /*000e*/ 	.short	(.L_3 - .L_2)
	.align		4
.L_2:
        /*0010*/ 	.word	index@(_Z11doubleWriteiPd)
        /*0014*/ 	.word	0x00000000


	//----- nvinfo : EIATTR_MIN_STACK_SIZE
	.align		4
.L_3:
        /*0018*/ 	.byte	0x04, 0x12
        /*001a*/ 	.short	(.L_5 - .L_4)
	.align		4
.L_4:
        /*001c*/ 	.word	index@(_Z11doubleWriteiPd)
        /*0020*/ 	.word	0x00000000
.L_5:


//--------------------- .nv.compat                --------------------------
	.section	.nv.compat,"",@"SHT_CUDA_COMPAT_INFO"
	.align	4
        /*0000*/ 	.byte	0x02, 0x09, 0x00, 0x00, 0x02, 0x02, 0x01, 0x00, 0x02, 0x05, 0x05, 0x00, 0x03, 0x07, 0x01, 0x01
        /*0010*/ 	.byte	0x02, 0x03, 0x00, 0x00, 0x02, 0x06, 0x01, 0x00, 0x04, 0x0b, 0x08, 0x00, 0x09, 0x00, 0x00, 0x00
        /*0020*/ 	.byte	0x00, 0x00, 0x00, 0x00


//--------------------- .nv.info._Z11doubleWriteiPd --------------------------
	.section	.nv.info._Z11doubleWriteiPd,"",@"SHT_CUDA_INFO"
	.sectionflags	@""
	.align	4


	//----- nvinfo : EIATTR_CUDA_API_VERSION
	.align		4
        /*0000*/ 	.byte	0x04, 0x37
        /*0002*/ 	.short	(.L_7 - .L_6)
.L_6:
        /*0004*/ 	.word	0x00000082


	//----- nvinfo : EIATTR_KPARAM_INFO
	.align		4
.L_7:
        /*0008*/ 	.byte	0x04, 0x17
        /*000a*/ 	.short	(.L_9 - .L_8)
.L_8:
        /*000c*/ 	.word	0x00000000
        /*0010*/ 	.short	0x0001
        /*0012*/ 	.short	0x0008
        /*0014*/ 	.byte	0x00, 0xf5, 0x21, 0x00


	//----- nvinfo : EIATTR_KPARAM_INFO
	.align		4
.L_9:
        /*0018*/ 	.byte	0x04, 0x17
        /*001a*/ 	.short	(.L_11 - .L_10)
.L_10:
        /*001c*/ 	.word	0x00000000
        /*0020*/ 	.short	0x0000
        /*0022*/ 	.short	0x0000
        /*0024*/ 	.byte	0x00, 0xf0, 0x11, 0x00


	//----- nvinfo : EIATTR_SPARSE_MMA_MASK
	.align		4
.L_11:
        /*0028*/ 	.byte	0x03, 0x50
        /*002a*/ 	.short	0x0000


	//----- nvinfo : EIATTR_MAXREG_COUNT
	.align		4
        /*002c*/ 	.byte	0x03, 0x1b
        /*002e*/ 	.short	0x00ff


	//----- nvinfo : EIATTR_MERCURY_ISA_VERSION
	.align		4
        /*0030*/ 	.byte	0x03, 0x5f
        /*0032*/ 	.short	0x0101


	//----- nvinfo : EIATTR_VRC_CTA_INIT_COUNT
	.align		4
        /*0034*/ 	.byte	0x02, 0x4a
	.zero		1
	.zero		1


	//----- nvinfo : EIATTR_EXIT_INSTR_OFFSETS
	.align		4
        /*0038*/ 	.byte	0x04, 0x1c
        /*003a*/ 	.short	(.L_13 - .L_12)


	//   ....[0]....
.L_12:
        /*003c*/ 	.word	0x00000060


	//----- nvinfo : EIATTR_CBANK_PARAM_SIZE
	.align		4
.L_13:
        /*0040*/ 	.byte	0x03, 0x19
        /*0042*/ 	.short	0x0010


	//----- nvinfo : EIATTR_PARAM_CBANK
	.align		4
        /*0044*/ 	.byte	0x04, 0x0a
        /*0046*/ 	.short	(.L_15 - .L_14)
	.align		4
.L_14:
        /*0048*/ 	.word	index@(.nv.constant0._Z11doubleWriteiPd)
        /*004c*/ 	.short	0x0380
        /*004e*/ 	.short	0x0010


	//----- nvinfo : EIATTR_SW_WAR
	.align		4
.L_15:
        /*0050*/ 	.byte	0x04, 0x36
        /*0052*/ 	.short	(.L_17 - .L_16)
.L_16:
        /*0054*/ 	.word	0x00000008
.L_17:


//--------------------- .nv.callgraph             --------------------------
	.section	.nv.callgraph,"",@"SHT_CUDA_CALLGRAPH"
	.align	4
	.sectionentsize	8
	.align		4
        /*0000*/ 	.word	0x00000000
	.align		4
        /*0004*/ 	.word	0xffffffff
	.align		4
        /*0008*/ 	.word	0x00000000
	.align		4
        /*000c*/ 	.word	0xfffffffe
	.align		4
        /*0010*/ 	.word	0x00000000
	.align		4
        /*0014*/ 	.word	0xfffffffd
	.align		4
        /*0018*/ 	.word	0x00000000
	.align		4
        /*001c*/ 	.word	0xfffffffc


//--------------------- .text._Z11doubleWriteiPd  --------------------------
	.section	.text._Z11doubleWriteiPd,"ax",@progbits
	.align	128
        .global         _Z11doubleWriteiPd
        .type           _Z11doubleWriteiPd,@function
        .size           _Z11doubleWriteiPd,(.L_x_1 - _Z11doubleWriteiPd)
        .other          _Z11doubleWriteiPd,@"STO_CUDA_ENTRY STV_DEFAULT"
_Z11doubleWriteiPd:
.text._Z11doubleWriteiPd:
[----:B------:R-:W-:Y:S01]  /*0000*/  LDC R1, c[0x0][0x37c] ;  /* 0x0000df00ff017b82 */ /* 0x000fe20000000800 */
[----:B------:R-:W0:Y:S07]  /*0010*/  S2R R2, SR_TID.X ;  /* 0x0000000000027919 */ /* 0x000e2e0000002100 */
[----:B------:R-:W1:Y:S01]  /*0020*/  LDC.64 R4, c[0x0][0x388] ;  /* 0x0000e200ff047b82 */ /* 0x000e620000000a00 */
[----:B------:R-:W1:Y:S01]  /*0030*/  LDCU.64 UR4, c[0x0][0x358] ;  /* 0x00006b00ff0477ac */ /* 0x000e620008000a00 */
[----:B0-----:R-:W1:Y:S02]  /*0040*/  I2F.F64.U32 R2, R2 ;  /* 0x0000000200027312 */ /* 0x001e640000201800 */
[----:B-1----:R-:W-:Y:S01]  /*0050*/  STG.E.64 desc[UR4][R4.64], R2 ;  /* 0x0000000204007986 */ /* 0x002fe2000c101b04 */
[----:B------:R-:W-:Y:S05]  /*0060*/  EXIT ;  /* 0x000000000000794d */ /* 0x000fea0003800000 */
.L_x_0:
[----:B------:R-:W-:-:S00]  /*0070*/  BRA `(.L_x_0) ;  /* 0xfffffffc00fc7947 */ /* 0x000fc0000383ffff */
[----:B------:R-:W-:-:S00]  /*0080*/  NOP ;  /* 0x0000000000007918 */ /* 0x000fc00000000000 */
[----:B------:R-:W-:-:S00]  /*0090*/  NOP ;  /* 0x0000000000007918 */ /* 0x000fc00000000000 */
[----:B------:R-:W-:-:S00]  /*00a0*/  NOP ;  /* 0x0000000000007918 */ /* 0x000fc00000000000 */
[----:B------:R-:W-:-:S00]  /*00b0*/  NOP ;  /* 0x0000000000007918 */ /* 0x000fc00000000000 */
[----:B------:R-:W-:-:S00]  /*00c0*/  NOP ;  /* 0x0000000000007918 */ /* 0x000fc00000000000 */
[----:B------:R-:W-:-:S00]  /*00d0*/  NOP ;  /* 0x0000000000007918 */ /* 0x000fc00000000000 */
[----:B------:R-:W-:-:S00]  /*00e0*/  NOP ;  /* 0x0000000000007918 */ /* 0x000fc00000000000 */
[----:B------:R-:W-:-:S00]  /*00f0*/  NOP ;  /* 0x0000000000007918 */ /* 0x000fc00000000000 */
.L_x_1:


//--------------------- .nv.shared.reserved.0     --------------------------
	.section	.nv.shared.reserved.0,"aw",@nobits
	.weak		__nv_reservedSMEM_offset_0_alias
	.size		__nv_reservedSMEM_offset_0_alias, 0, 64
	.other		__nv_reservedSMEM_offset_0_alias,@"STO_CUDA_RESERVED_SHARED STV_DEFAULT"
__nv_reservedSMEM_offset_0_alias:
	.zero		0
	.zero		64


//--------------------- .nv.constant0._Z11doubleWriteiPd --------------------------
	.section	.nv.constant0._Z11doubleWriteiPd,"a",@progbits
	.sectionflags	@""
	.align	4
.nv.constant0._Z11doubleWriteiPd:
	.zero		912


//--------------------- SYMBOLS --------------------------

	.type		.nv.reservedSmem.offset0,@object
	.size		.nv.reservedSmem.offset0,0x4
